	.headerflags	@"EF_CUDA_TEXMODE_UNIFIED EF_CUDA_64BIT_ADDRESS EF_CUDA_ACCELERATORS EF_CUDA_SM90 EF_CUDA_VIRTUAL_SM(EF_CUDA_SM90)"
	.elftype	@"ET_EXEC"


//--------------------- .nv.info                  --------------------------
	.section	.nv.info,"",@"SHT_CUDA_INFO"
	.align	4


	//----- nvinfo : EIATTR_REGCOUNT
	.align		4
        /*0000*/ 	.byte	0x04, 0x2f
        /*0002*/ 	.short	(.L_3 - .L_2)
	.align		4
.L_2:
        /*0004*/ 	.word	index@(triton_poi_fused__native_batch_norm_legit_no_training_relu_1)
        /*0008*/ 	.word	0x0000000e


	//----- nvinfo : EIATTR_MIN_STACK_SIZE
	.align		4
.L_3:
        /*000c*/ 	.byte	0x04, 0x12
        /*000e*/ 	.short	(.L_5 - .L_4)
	.align		4
.L_4:
        /*0010*/ 	.word	index@(triton_poi_fused__native_batch_norm_legit_no_training_relu_1)
        /*0014*/ 	.word	0x00000000


	//----- nvinfo : EIATTR_FRAME_SIZE
	.align		4
.L_5:
        /*0018*/ 	.byte	0x04, 0x11
        /*001a*/ 	.short	(.L_7 - .L_6)
	.align		4
.L_6:
        /*001c*/ 	.word	index@(triton_poi_fused__native_batch_norm_legit_no_training_relu_1)
        /*0020*/ 	.word	0x00000000


	//----- nvinfo : EIATTR_MIN_STACK_SIZE
	.align		4
.L_7:
        /*0024*/ 	.byte	0x04, 0x12
        /*0026*/ 	.short	(.L_9 - .L_8)
	.align		4
.L_8:
        /*0028*/ 	.word	index@(triton_poi_fused__native_batch_norm_legit_no_training_relu_1)
        /*002c*/ 	.word	0x00000000
.L_9:


//--------------------- .nv.info.triton_poi_fused__native_batch_norm_legit_no_training_relu_1 --------------------------
	.section	.nv.info.triton_poi_fused__native_batch_norm_legit_no_training_relu_1,"",@"SHT_CUDA_INFO"
	.sectionflags	@""
	.align	4


	//----- nvinfo : EIATTR_CUDA_API_VERSION
	.align		4
        /*0000*/ 	.byte	0x04, 0x37
        /*0002*/ 	.short	(.L_11 - .L_10)
.L_10:
        /*0004*/ 	.word	0x0000007c


	//----- nvinfo : EIATTR_KPARAM_INFO
	.align		4
.L_11:
        /*0008*/ 	.byte	0x04, 0x17
        /*000a*/ 	.short	(.L_13 - .L_12)
.L_12:
        /*000c*/ 	.word	0x00000000
        /*0010*/ 	.short	0x0003
        /*0012*/ 	.short	0x0018
        /*0014*/ 	.byte	0x00, 0xf0, 0x11, 0x00


	//----- nvinfo : EIATTR_KPARAM_INFO
	.align		4
.L_13:
        /*0018*/ 	.byte	0x04, 0x17
        /*001a*/ 	.short	(.L_15 - .L_14)
.L_14:
        /*001c*/ 	.word	0x00000000
        /*0020*/ 	.short	0x0002
        /*0022*/ 	.short	0x0010
        /*0024*/ 	.byte	0x00, 0xf4, 0x21, 0x00


	//----- nvinfo : EIATTR_KPARAM_INFO
	.align		4
.L_15:
        /*0028*/ 	.byte	0x04, 0x17
        /*002a*/ 	.short	(.L_17 - .L_16)
.L_16:
        /*002c*/ 	.word	0x00000000
        /*0030*/ 	.short	0x0001
        /*0032*/ 	.short	0x0008
        /*0034*/ 	.byte	0x00, 0xf4, 0x21, 0x00


	//----- nvinfo : EIATTR_KPARAM_INFO
	.align		4
.L_17:
        /*0038*/ 	.byte	0x04, 0x17
        /*003a*/ 	.short	(.L_19 - .L_18)
.L_18:
        /*003c*/ 	.word	0x00000000
        /*0040*/ 	.short	0x0000
        /*0042*/ 	.short	0x0000
        /*0044*/ 	.byte	0x00, 0xf4, 0x21, 0x00


	//----- nvinfo : EIATTR_SPARSE_MMA_MASK
	.align		4
.L_19:
        /*0048*/ 	.byte	0x03, 0x50
        /*004a*/ 	.short	0x0000


	//----- nvinfo : EIATTR_MAXREG_COUNT
	.align		4
        /*004c*/ 	.byte	0x03, 0x1b
        /*004e*/ 	.short	0x00ff


	//----- nvinfo : EIATTR_EXIT_INSTR_OFFSETS
	.align		4
        /*0050*/ 	.byte	0x04, 0x1c
        /*0052*/ 	.short	(.L_21 - .L_20)


	//   ....[0]....
.L_20:
        /*0054*/ 	.word	0x00000290


	//   ....[1]....
        /*0058*/ 	.word	0x000002b0


	//----- nvinfo : EIATTR_REQNTID
	.align		4
.L_21:
        /*005c*/ 	.byte	0x04, 0x10
        /*005e*/ 	.short	(.L_23 - .L_22)
.L_22:
        /*0060*/ 	.word	0x00000080
        /*0064*/ 	.word	0x00000001
        /*0068*/ 	.word	0x00000001


	//----- nvinfo : EIATTR_CBANK_PARAM_SIZE
	.align		4
.L_23:
        /*006c*/ 	.byte	0x03, 0x19
        /*006e*/ 	.short	0x001c


	//----- nvinfo : EIATTR_PARAM_CBANK
	.align		4
        /*0070*/ 	.byte	0x04, 0x0a
        /*0072*/ 	.short	(.L_25 - .L_24)
	.align		4
.L_24:
        /*0074*/ 	.word	index@(.nv.constant0.triton_poi_fused__native_batch_norm_legit_no_training_relu_1)
        /*0078*/ 	.short	0x0210
        /*007a*/ 	.short	0x001c


	//----- nvinfo : EIATTR_SW_WAR
	.align		4
.L_25:
        /*007c*/ 	.byte	0x04, 0x36
        /*007e*/ 	.short	(.L_27 - .L_26)
.L_26:
        /*0080*/ 	.word	0x00000008
.L_27:


//--------------------- .nv.callgraph             --------------------------
	.section	.nv.callgraph,"",@"SHT_CUDA_CALLGRAPH"
	.align	4
	.sectionentsize	8
	.align		4
        /*0000*/ 	.word	0x00000000
	.align		4
        /*0004*/ 	.word	0xffffffff
	.align		4
        /*0008*/ 	.word	0x00000000
	.align		4
        /*000c*/ 	.word	0xfffffffe
	.align		4
        /*0010*/ 	.word	0x00000000
	.align		4
        /*0014*/ 	.word	0xfffffffd
	.align		4
        /*0018*/ 	.word	0x00000000
	.align		4
        /*001c*/ 	.word	0xfffffffc


//--------------------- .nv.constant4             --------------------------
	.section	.nv.constant4,"a",@progbits
	.align	8
	.align		8
.nv.constant4:
        /*0000*/ 	.dword	_$_str
	.align		8
        /*0008*/ 	.dword	_$_str_$_2


//--------------------- .text.triton_poi_fused__native_batch_norm_legit_no_training_relu_1 --------------------------
	.section	.text.triton_poi_fused__native_batch_norm_legit_no_training_relu_1,"ax",@progbits
	.align	128
        .global         triton_poi_fused__native_batch_norm_legit_no_training_relu_1
        .type           triton_poi_fused__native_batch_norm_legit_no_training_relu_1,@function
        .size           triton_poi_fused__native_batch_norm_legit_no_training_relu_1,(.L_x_1 - triton_poi_fused__native_batch_norm_legit_no_training_relu_1)
        .other          triton_poi_fused__native_batch_norm_legit_no_training_relu_1,@"STO_CUDA_ENTRY STV_DEFAULT"
triton_poi_fused__native_batch_norm_legit_no_training_relu_1:
.text.triton_poi_fused__native_batch_norm_legit_no_training_relu_1:
[----:B------:R-:W0:Y:S02]  /*0000*/  LDC R1, c[0x0][0x28] ;  /* 0x00000a00ff017b82 */ /* 0x000e240000000800 */
[----:B------:R-:W1:Y:S01]  /*0010*/  S2R R0, SR_TID.X ;  /* 0x0000000000007919 */ /* 0x000e620000002100 */
[----:B------:R-:W2:Y:S01]  /*0020*/  LDC.64 R6, c[0x0][0x220] ;  /* 0x00008800ff067b82 */ /* 0x000ea20000000a00 */
[----:B------:R-:W-:Y:S01]  /*0030*/  HFMA2.MMA R8, -RZ, RZ, 0, 0 ;  /* 0x00000000ff087435 */ /* 0x000fe200000001ff */
[----:B------:R-:W-:Y:S01]  /*0040*/  ULDC.64 UR4, c[0x0][0x208] ;  /* 0x0000820000047ab9 */ /* 0x000fe20000000a00 */
[----:B------:R-:W3:Y:S05]  /*0050*/  S2R R9, SR_CTAID.X ;  /* 0x0000000000097919 */ /* 0x000eea0000002500 */
[----:B------:R-:W4:Y:S01]  /*0060*/  LDC.64 R4, c[0x0][0x218] ;  /* 0x00008600ff047b82 */ /* 0x000f220000000a00 */
[----:B-1----:R-:W-:-:S02]  /*0070*/  LOP3.LUT R0, R0, 0x7f, RZ, 0xc0, !PT ;  /* 0x0000007f00007812 */ /* 0x002fc400078ec0ff */
[----:B---3--:R-:W-:-:S03]  /*0080*/  SHF.R.S32.HI R2, RZ, 0x18, R9 ;  /* 0x00000018ff027819 */ /* 0x008fc60000011409 */
[----:B------:R-:W-:Y:S01]  /*0090*/  IMAD R9, R9, 0x80, R0 ;  /* 0x0000008009097824 */ /* 0x000fe200078e0200 */
[----:B------:R-:W-:-:S04]  /*00a0*/  SGXT R0, R2, 0x1 ;  /* 0x000000010200781a */ /* 0x000fc80000000200 */
[----:B------:R-:W-:Y:S02]  /*00b0*/  ISETP.GE.AND P0, PT, R9, 0x100, PT ;  /* 0x000001000900780c */ /* 0x000fe40003f06270 */
[----:B------:R-:W-:-:S04]  /*00c0*/  LEA.HI R0, R0, R9, RZ, 0x4 ;  /* 0x0000000900007211 */ /* 0x000fc800078f20ff */
[----:B------:R-:W-:-:S04]  /*00d0*/  SHF.R.S32.HI R0, RZ, 0x4, R0 ;  /* 0x00000004ff007819 */ /* 0x000fc80000011400 */
[----:B------:R-:W-:-:S04]  /*00e0*/  LEA.HI R2, R0, R0, RZ, 0x2 ;  /* 0x0000000000027211 */ /* 0x000fc800078f10ff */
[----:B------:R-:W-:-:S05]  /*00f0*/  LOP3.LUT R3, R2, 0xfffffffc, RZ, 0xc0, !PT ;  /* 0xfffffffc02037812 */ /* 0x000fca00078ec0ff */
[----:B------:R-:W-:Y:S02]  /*0100*/  IMAD.IADD R11, R0, 0x1, -R3 ;  /* 0x00000001000b7824 */ /* 0x000fe400078e0a03 */
[----:B------:R-:W1:Y:S02]  /*0110*/  LDC.64 R2, c[0x0][0x210] ;  /* 0x00008400ff027b82 */ /* 0x000e640000000a00 */
[----:B--2---:R-:W-:-:S05]  /*0120*/  IMAD.WIDE R6, R11, 0x4, R6 ;  /* 0x000000040b067825 */ /* 0x004fca00078e0206 */
[----:B------:R2:W3:Y:S01]  /*0130*/  @!P0 LDG.E.EL R8, desc[UR4][R6.64] ;  /* 0x0000000406088981 */ /* 0x0004e2000c2e1900 */
[----:B------:R-:W-:Y:S02]  /*0140*/  IMAD.MOV.U32 R0, RZ, RZ, RZ ;  /* 0x000000ffff007224 */ /* 0x000fe400078e00ff */
[----:B----4-:R-:W-:-:S04]  /*0150*/  IMAD.WIDE R4, R11, 0x4, R4 ;  /* 0x000000040b047825 */ /* 0x010fc800078e0204 */
[----:B-1----:R-:W-:Y:S01]  /*0160*/  IMAD.WIDE R2, R9, 0x4, R2 ;  /* 0x0000000409027825 */ /* 0x002fe200078e0202 */
[----:B------:R-:W-:-:S04]  /*0170*/  MOV R9, RZ ;  /* 0x000000ff00097202 */ /* 0x000fc80000000f00 */
[----:B------:R-:W4:Y:S04]  /*0180*/  @!P0 LDG.E R0, desc[UR4][R2.64] ;  /* 0x0000000402008981 */ /* 0x000f28000c1e1900 */
[----:B------:R-:W4:Y:S01]  /*0190*/  @!P0 LDG.E.EL R9, desc[UR4][R4.64] ;  /* 0x0000000404098981 */ /* 0x000f22000c2e1900 */
[----:B--2---:R-:W-:Y:S02]  /*01a0*/  IMAD.MOV.U32 R7, RZ, RZ, 0x3e800000 ;  /* 0x3e800000ff077424 */ /* 0x004fe400078e00ff */
[----:B---3--:R-:W-:-:S04]  /*01b0*/  FADD R8, R8, 9.9999997473787516356e-06 ;  /* 0x3727c5ac08087421 */ /* 0x008fc80000000000 */
[----:B------:R-:W1:Y:S02]  /*01c0*/  MUFU.SQRT R10, R8 ;  /* 0x00000008000a7308 */ /* 0x000e640000002000 */
[C---:B-1----:R-:W-:Y:S02]  /*01d0*/  FSETP.GT.AND P1, PT, R10.reuse, 8.50705917302346158658e+37, PT ;  /* 0x7e8000000a00780b */ /* 0x042fe40003f24000 */
[----:B------:R-:W-:Y:S02]  /*01e0*/  FSETP.GEU.AND P2, PT, R10, 1.175494350822287508e-38, PT ;  /* 0x008000000a00780b */ /* 0x000fe40003f4e000 */
[----:B------:R-:W-:Y:S01]  /*01f0*/  FSEL R7, R7, 1, P1 ;  /* 0x3f80000007077808 */ /* 0x000fe20000800000 */
[----:B----4-:R-:W-:-:S08]  /*0200*/  FADD R0, -R9, R0 ;  /* 0x0000000009007221 */ /* 0x010fd00000000100 */
[----:B------:R-:W-:Y:S02]  /*0210*/  @P1 FMUL R10, R10, 0.25 ;  /* 0x3e8000000a0a1820 */ /* 0x000fe40000400000 */
[----:B------:R-:W-:Y:S02]  /*0220*/  @!P2 FMUL R7, R7, 16777216 ;  /* 0x4b8000000707a820 */ /* 0x000fe40000400000 */
[----:B------:R-:W-:-:S06]  /*0230*/  @!P2 FMUL R10, R10, 16777216 ;  /* 0x4b8000000a0aa820 */ /* 0x000fcc0000400000 */
[----:B------:R-:W1:Y:S02]  /*0240*/  MUFU.RCP R10, R10 ;  /* 0x0000000a000a7308 */ /* 0x000e640000001000 */
[----:B-1----:R-:W-:-:S04]  /*0250*/  FMUL R7, R10, R7 ;  /* 0x000000070a077220 */ /* 0x002fc80000400000 */
[----:B------:R-:W-:-:S05]  /*0260*/  FMUL R0, R0, R7 ;  /* 0x0000000700007220 */ /* 0x000fca0000400000 */
[----:B------:R-:W-:-:S04]  /*0270*/  FSETP.GEU.AND P1, PT, R0, RZ, PT ;  /* 0x000000ff0000720b */ /* 0x000fc80003f2e000 */
[----:B------:R-:W-:Y:S01]  /*0280*/  FSEL R5, R0, RZ, P1 ;  /* 0x000000ff00057208 */ /* 0x000fe20000800000 */
[----:B------:R-:W-:Y:S08]  /*0290*/  @P0 EXIT ;  /* 0x000000000000094d */ /* 0x000ff00003800000 */
[----:B------:R-:W-:Y:S01]  /*02a0*/  STG.E desc[UR4][R2.64], R5 ;  /* 0x0000000502007986 */ /* 0x000fe2000c101904 */
[----:B------:R-:W-:Y:S05]  /*02b0*/  EXIT ;  /* 0x000000000000794d */ /* 0x000fea0003800000 */
.L_x_0:
[----:B------:R-:W-:-:S00]  /*02c0*/  BRA `(.L_x_0) ;  /* 0xfffffffc00fc7947 */ /* 0x000fc0000383ffff */
[----:B------:R-:W-:-:S00]  /*02d0*/  NOP ;  /* 0x0000000000007918 */ /* 0x000fc00000000000 */
        /* <DEDUP_REMOVED lines=10> */
.L_x_1:


//--------------------- .nv.global.init           --------------------------
	.section	.nv.global.init,"aw",@progbits
.nv.global.init:
	.type		_$_str,@object
	.size		_$_str,(_$_str_$_2 - _$_str)
_$_str:
        /*0000*/ 	.byte	0x5f, 0x5f, 0x43, 0x55, 0x44, 0x41, 0x5f, 0x46, 0x54, 0x5a, 0x00
	.type		_$_str_$_2,@object
	.size		_$_str_$_2,(.L_1 - _$_str_$_2)
_$_str_$_2:
        /*000b*/ 	.byte	0x5f, 0x5f, 0x43, 0x55, 0x44, 0x41, 0x5f, 0x50, 0x52, 0x45, 0x43, 0x5f, 0x53, 0x51, 0x52, 0x54
        /*001b*/ 	.byte	0x00
.L_1:


//--------------------- .nv.constant0.triton_poi_fused__native_batch_norm_legit_no_training_relu_1 --------------------------
	.section	.nv.constant0.triton_poi_fused__native_batch_norm_legit_no_training_relu_1,"a",@progbits
	.sectionflags	@""
	.align	4
.nv.constant0.triton_poi_fused__native_batch_norm_legit_no_training_relu_1:
	.zero		556
